//
// Generated by NVIDIA NVVM Compiler
//
// Compiler Build ID: CL-36424714
// Cuda compilation tools, release 13.0, V13.0.88
// Based on NVVM 20.0.0
//

.version 9.0
.target sm_100
.address_size 64

	// .globl	_Z12mandelKernelffffPiimi

.visible .entry _Z12mandelKernelffffPiimi(
	.param .f32 _Z12mandelKernelffffPiimi_param_0,
	.param .f32 _Z12mandelKernelffffPiimi_param_1,
	.param .f32 _Z12mandelKernelffffPiimi_param_2,
	.param .f32 _Z12mandelKernelffffPiimi_param_3,
	.param .u64 .ptr .align 1 _Z12mandelKernelffffPiimi_param_4,
	.param .u32 _Z12mandelKernelffffPiimi_param_5,
	.param .u64 _Z12mandelKernelffffPiimi_param_6,
	.param .u32 _Z12mandelKernelffffPiimi_param_7
)
{
	.reg .pred 	%p<4>;
	.reg .b32 	%r<17>;
	.reg .b32 	%f<20>;
	.reg .b64 	%rd<8>;

	ld.param.f32 	%f9, [_Z12mandelKernelffffPiimi_param_0];
	ld.param.f32 	%f10, [_Z12mandelKernelffffPiimi_param_1];
	ld.param.f32 	%f11, [_Z12mandelKernelffffPiimi_param_2];
	ld.param.f32 	%f12, [_Z12mandelKernelffffPiimi_param_3];
	ld.param.u64 	%rd1, [_Z12mandelKernelffffPiimi_param_4];
	ld.param.u64 	%rd2, [_Z12mandelKernelffffPiimi_param_6];
	ld.param.u32 	%r6, [_Z12mandelKernelffffPiimi_param_7];
	mov.u32 	%r8, %ctaid.x;
	mov.u32 	%r9, %ntid.x;
	mov.u32 	%r10, %tid.x;
	mad.lo.s32 	%r1, %r8, %r9, %r10;
	mov.u32 	%r11, %ctaid.y;
	mov.u32 	%r12, %ntid.y;
	mov.u32 	%r13, %tid.y;
	mad.lo.s32 	%r2, %r11, %r12, %r13;
	cvt.rn.f32.s32 	%f13, %r1;
	fma.rn.f32 	%f1, %f11, %f13, %f9;
	cvt.rn.f32.u32 	%f14, %r2;
	fma.rn.f32 	%f2, %f12, %f14, %f10;
	setp.lt.s32 	%p1, %r6, 1;
	mov.b32 	%r16, 0;
	@%p1 bra 	$L__BB0_4;
	mov.b32 	%r15, 0;
	mov.f32 	%f18, %f2;
	mov.f32 	%f19, %f1;
$L__BB0_2:
	mul.f32 	%f5, %f19, %f19;
	mul.f32 	%f6, %f18, %f18;
	add.f32 	%f15, %f5, %f6;
	setp.gt.f32 	%p2, %f15, 0f40800000;
	mov.u32 	%r16, %r15;
	@%p2 bra 	$L__BB0_4;
	sub.f32 	%f16, %f5, %f6;
	add.f32 	%f17, %f19, %f19;
	add.f32 	%f19, %f1, %f16;
	fma.rn.f32 	%f18, %f17, %f18, %f2;
	add.s32 	%r15, %r15, 1;
	setp.ne.s32 	%p3, %r15, %r6;
	mov.u32 	%r16, %r6;
	@%p3 bra 	$L__BB0_2;
$L__BB0_4:
	cvta.to.global.u64 	%rd3, %rd1;
	cvt.u64.u32 	%rd4, %r2;
	mad.lo.s64 	%rd5, %rd2, %rd4, %rd3;
	mul.wide.s32 	%rd6, %r1, 4;
	add.s64 	%rd7, %rd5, %rd6;
	st.global.u32 	[%rd7], %r16;
	ret;

}


// ===== COMPILED SASS (sm_100) =====

	.target	sm_100

	.elftype	@"ET_EXEC"


//--------------------- .note.nv.tkinfo           --------------------------
	.section	.note.nv.tkinfo,"",@"SHT_NOTE"
	.sectionflags	@"SHF_NOTE_NV_TKINFO"
	.tkinfo
        /*0018*/ 	.word	0x00000002
        /*0030*/ 	.string	""
        /*0030*/ 	.string	"ptxas"
        /*0030*/ 	.string	"Cuda compilation tools, release 13.0, V13.0.88"
        /*0030*/ 	.string	"Build cuda_13.0.r13.0/compiler.36424714_0"
        /*0030*/ 	.string	"-arch sm_100 -m 64 "



//--------------------- .note.nv.cuinfo           --------------------------
	.section	.note.nv.cuinfo,"",@"SHT_NOTE"
	.sectionflags	@"SHF_NOTE_NV_CUINFO"
        /*0018*/ 	.short	0x0002
        /*001a*/ 	.short	0x0064
        /*001c*/ 	.short	0x0082
	.zero		2


//--------------------- .nv.info                  --------------------------
	.section	.nv.info,"",@"SHT_CUDA_INFO"
	.align	4


	//----- nvinfo : EIATTR_REGCOUNT
	.align		4
        /*0000*/ 	.byte	0x04, 0x2f
        /*0002*/ 	.short	(.L_1 - .L_0)
	.align		4
.L_0:
        /*0004*/ 	.word	index@(_Z12mandelKernelffffPiimi)
        /*0008*/ 	.word	0x00000012


	//----- nvinfo : EIATTR_FRAME_SIZE
	.align		4
.L_1:
        /*000c*/ 	.byte	0x04, 0x11
        /*000e*/ 	.short	(.L_3 - .L_2)
	.align		4
.L_2:
        /*0010*/ 	.word	index@(_Z12mandelKernelffffPiimi)
        /*0014*/ 	.word	0x00000000


	//----- nvinfo : EIATTR_MIN_STACK_SIZE
	.align		4
.L_3:
        /*0018*/ 	.byte	0x04, 0x12
        /*001a*/ 	.short	(.L_5 - .L_4)
	.align		4
.L_4:
        /*001c*/ 	.word	index@(_Z12mandelKernelffffPiimi)
        /*0020*/ 	.word	0x00000000
.L_5:


//--------------------- .nv.compat                --------------------------
	.section	.nv.compat,"",@"SHT_CUDA_COMPAT_INFO"
	.align	4
        /*0000*/ 	.byte	0x02, 0x09, 0x00, 0x00, 0x02, 0x02, 0x01, 0x00, 0x02, 0x05, 0x05, 0x00, 0x03, 0x07, 0x01, 0x01
        /*0010*/ 	.byte	0x02, 0x03, 0x00, 0x00, 0x02, 0x06, 0x01, 0x00, 0x04, 0x0b, 0x08, 0x00, 0x01, 0x00, 0x00, 0x00
        /*0020*/ 	.byte	0x00, 0x00, 0x00, 0x00


//--------------------- .nv.info._Z12mandelKernelffffPiimi --------------------------
	.section	.nv.info._Z12mandelKernelffffPiimi,"",@"SHT_CUDA_INFO"
	.sectionflags	@""
	.align	4


	//----- nvinfo : EIATTR_CUDA_API_VERSION
	.align		4
        /*0000*/ 	.byte	0x04, 0x37
        /*0002*/ 	.short	(.L_7 - .L_6)
.L_6:
        /*0004*/ 	.word	0x00000082


	//----- nvinfo : EIATTR_KPARAM_INFO
	.align		4
.L_7:
        /*0008*/ 	.byte	0x04, 0x17
        /*000a*/ 	.short	(.L_9 - .L_8)
.L_8:
        /*000c*/ 	.word	0x00000000
        /*0010*/ 	.short	0x0007
        /*0012*/ 	.short	0x0028
        /*0014*/ 	.byte	0x00, 0xf0, 0x11, 0x00


	//----- nvinfo : EIATTR_KPARAM_INFO
	.align		4
.L_9:
        /*0018*/ 	.byte	0x04, 0x17
        /*001a*/ 	.short	(.L_11 - .L_10)
.L_10:
        /*001c*/ 	.word	0x00000000
        /*0020*/ 	.short	0x0006
        /*0022*/ 	.short	0x0020
        /*0024*/ 	.byte	0x00, 0xf0, 0x21, 0x00


	//----- nvinfo : EIATTR_KPARAM_INFO
	.align		4
.L_11:
        /*0028*/ 	.byte	0x04, 0x17
        /*002a*/ 	.short	(.L_13 - .L_12)
.L_12:
        /*002c*/ 	.word	0x00000000
        /*0030*/ 	.short	0x0005
        /*0032*/ 	.short	0x0018
        /*0034*/ 	.byte	0x00, 0xf0, 0x11, 0x00


	//----- nvinfo : EIATTR_KPARAM_INFO
	.align		4
.L_13:
        /*0038*/ 	.byte	0x04, 0x17
        /*003a*/ 	.short	(.L_15 - .L_14)
.L_14:
        /*003c*/ 	.word	0x00000000
        /*0040*/ 	.short	0x0004
        /*0042*/ 	.short	0x0010
        /*0044*/ 	.byte	0x00, 0xf5, 0x21, 0x00


	//----- nvinfo : EIATTR_KPARAM_INFO
	.align		4
.L_15:
        /*0048*/ 	.byte	0x04, 0x17
        /*004a*/ 	.short	(.L_17 - .L_16)
.L_16:
        /*004c*/ 	.word	0x00000000
        /*0050*/ 	.short	0x0003
        /*0052*/ 	.short	0x000c
        /*0054*/ 	.byte	0x00, 0xf0, 0x11, 0x00


	//----- nvinfo : EIATTR_KPARAM_INFO
	.align		4
.L_17:
        /*0058*/ 	.byte	0x04, 0x17
        /*005a*/ 	.short	(.L_19 - .L_18)
.L_18:
        /*005c*/ 	.word	0x00000000
        /*0060*/ 	.short	0x0002
        /*0062*/ 	.short	0x0008
        /*0064*/ 	.byte	0x00, 0xf0, 0x11, 0x00


	//----- nvinfo : EIATTR_KPARAM_INFO
	.align		4
.L_19:
        /*0068*/ 	.byte	0x04, 0x17
        /*006a*/ 	.short	(.L_21 - .L_20)
.L_20:
        /*006c*/ 	.word	0x00000000
        /*0070*/ 	.short	0x0001
        /*0072*/ 	.short	0x0004
        /*0074*/ 	.byte	0x00, 0xf0, 0x11, 0x00


	//----- nvinfo : EIATTR_KPARAM_INFO
	.align		4
.L_21:
        /*0078*/ 	.byte	0x04, 0x17
        /*007a*/ 	.short	(.L_23 - .L_22)
.L_22:
        /*007c*/ 	.word	0x00000000
        /*0080*/ 	.short	0x0000
        /*0082*/ 	.short	0x0000
        /*0084*/ 	.byte	0x00, 0xf0, 0x11, 0x00


	//----- nvinfo : EIATTR_SPARSE_MMA_MASK
	.align		4
.L_23:
        /*0088*/ 	.byte	0x03, 0x50
        /*008a*/ 	.short	0x0000


	//----- nvinfo : EIATTR_MAXREG_COUNT
	.align		4
        /*008c*/ 	.byte	0x03, 0x1b
        /*008e*/ 	.short	0x00ff


	//----- nvinfo : EIATTR_MERCURY_ISA_VERSION
	.align		4
        /*0090*/ 	.byte	0x03, 0x5f
        /*0092*/ 	.short	0x0101


	//----- nvinfo : EIATTR_VRC_CTA_INIT_COUNT
	.align		4
        /*0094*/ 	.byte	0x02, 0x4a
	.zero		1
	.zero		1


	//----- nvinfo : EIATTR_EXIT_INSTR_OFFSETS
	.align		4
        /*0098*/ 	.byte	0x04, 0x1c
        /*009a*/ 	.short	(.L_25 - .L_24)


	//   ....[0]....
.L_24:
        /*009c*/ 	.word	0x000002e0


	//----- nvinfo : EIATTR_CRS_STACK_SIZE
	.align		4
.L_25:
        /*00a0*/ 	.byte	0x04, 0x1e
        /*00a2*/ 	.short	(.L_27 - .L_26)
.L_26:
        /*00a4*/ 	.word	0x00000000


	//----- nvinfo : EIATTR_CBANK_PARAM_SIZE
	.align		4
.L_27:
        /*00a8*/ 	.byte	0x03, 0x19
        /*00aa*/ 	.short	0x002c


	//----- nvinfo : EIATTR_PARAM_CBANK
	.align		4
        /*00ac*/ 	.byte	0x04, 0x0a
        /*00ae*/ 	.short	(.L_29 - .L_28)
	.align		4
.L_28:
        /*00b0*/ 	.word	index@(.nv.constant0._Z12mandelKernelffffPiimi)
        /*00b4*/ 	.short	0x0380
        /*00b6*/ 	.short	0x002c


	//----- nvinfo : EIATTR_SW_WAR
	.align		4
.L_29:
        /*00b8*/ 	.byte	0x04, 0x36
        /*00ba*/ 	.short	(.L_31 - .L_30)
.L_30:
        /*00bc*/ 	.word	0x00000008
.L_31:


//--------------------- .nv.callgraph             --------------------------
	.section	.nv.callgraph,"",@"SHT_CUDA_CALLGRAPH"
	.align	4
	.sectionentsize	8
	.align		4
        /*0000*/ 	.word	0x00000000
	.align		4
        /*0004*/ 	.word	0xffffffff
	.align		4
        /*0008*/ 	.word	0x00000000
	.align		4
        /*000c*/ 	.word	0xfffffffe
	.align		4
        /*0010*/ 	.word	0x00000000
	.align		4
        /*0014*/ 	.word	0xfffffffd
	.align		4
        /*0018*/ 	.word	0x00000000
	.align		4
        /*001c*/ 	.word	0xfffffffc


//--------------------- .text._Z12mandelKernelffffPiimi --------------------------
	.section	.text._Z12mandelKernelffffPiimi,"ax",@progbits
	.align	128
        .global         _Z12mandelKernelffffPiimi
        .type           _Z12mandelKernelffffPiimi,@function
        .size           _Z12mandelKernelffffPiimi,(.L_x_4 - _Z12mandelKernelffffPiimi)
        .other          _Z12mandelKernelffffPiimi,@"STO_CUDA_ENTRY STV_DEFAULT"
_Z12mandelKernelffffPiimi:
.text._Z12mandelKernelffffPiimi:
[----:B------:R-:W-:Y:S01]  /*0000*/  LDC R1, c[0x0][0x37c] ;  /* 0x0000df00ff017b82 */ /* 0x000fe20000000800 */
[----:B------:R-:W0:Y:S07]  /*0010*/  S2R R2, SR_TID.Y ;  /* 0x0000000000027919 */ /* 0x000e2e0000002200 */
[----:B------:R-:W1:Y:S01]  /*0020*/  LDC R5, c[0x0][0x360] ;  /* 0x0000d800ff057b82 */ /* 0x000e620000000800 */
[----:B------:R-:W2:Y:S01]  /*0030*/  LDCU UR6, c[0x0][0x3a8] ;  /* 0x00007500ff0677ac */ /* 0x000ea20008000800 */
[----:B------:R-:W1:Y:S06]  /*0040*/  S2R R0, SR_TID.X ;  /* 0x0000000000007919 */ /* 0x000e6c0000002100 */
[----:B------:R-:W0:Y:S08]  /*0050*/  S2UR UR5, SR_CTAID.Y ;  /* 0x00000000000579c3 */ /* 0x000e300000002600 */
[----:B------:R-:W0:Y:S01]  /*0060*/  LDC R7, c[0x0][0x364] ;  /* 0x0000d900ff077b82 */ /* 0x000e220000000800 */
[----:B--2---:R-:W-:-:S07]  /*0070*/  UISETP.GE.AND UP0, UPT, UR6, 0x1, UPT ;  /* 0x000000010600788c */ /* 0x004fce000bf06270 */
[----:B------:R-:W1:Y:S08]  /*0080*/  S2UR UR4, SR_CTAID.X ;  /* 0x00000000000479c3 */ /* 0x000e700000002500 */
[----:B------:R-:W2:Y:S08]  /*0090*/  LDC.64 R10, c[0x0][0x380] ;  /* 0x0000e000ff0a7b82 */ /* 0x000eb00000000a00 */
[----:B------:R-:W2:Y:S01]  /*00a0*/  LDC.64 R8, c[0x0][0x388] ;  /* 0x0000e200ff087b82 */ /* 0x000ea20000000a00 */
[----:B0-----:R-:W-:-:S02]  /*00b0*/  IMAD R7, R7, UR5, R2 ;  /* 0x0000000507077c24 */ /* 0x001fc4000f8e0202 */
[----:B-1----:R-:W-:-:S03]  /*00c0*/  IMAD R5, R5, UR4, R0 ;  /* 0x0000000405057c24 */ /* 0x002fc6000f8e0200 */
[----:B------:R-:W-:Y:S01]  /*00d0*/  I2FP.F32.U32 R0, R7 ;  /* 0x0000000700007245 */ /* 0x000fe20000201000 */
[----:B------:R-:W0:Y:S01]  /*00e0*/  LDCU.64 UR4, c[0x0][0x358] ;  /* 0x00006b00ff0477ac */ /* 0x000e220008000a00 */
[----:B------:R-:W-:-:S03]  /*00f0*/  I2FP.F32.S32 R3, R5 ;  /* 0x0000000500037245 */ /* 0x000fc60000201400 */
[----:B--2---:R-:W-:Y:S01]  /*0100*/  FFMA R0, R0, R9, R11 ;  /* 0x0000000900007223 */ /* 0x004fe2000000000b */
[----:B------:R-:W-:Y:S02]  /*0110*/  HFMA2 R9, -RZ, RZ, 0, 0 ;  /* 0x00000000ff097431 */ /* 0x000fe400000001ff */
[----:B------:R-:W-:Y:S01]  /*0120*/  FFMA R3, R3, R8, R10 ;  /* 0x0000000803037223 */ /* 0x000fe2000000000a */
[----:B0-----:R-:W-:Y:S06]  /*0130*/  BRA.U !UP0, `(.L_x_0) ;  /* 0x0000000108507547 */ /* 0x001fec000b800000 */
[----:B------:R-:W-:Y:S01]  /*0140*/  BSSY.RECONVERGENT B0, `(.L_x_0) ;  /* 0x0000013000007945 */ /* 0x000fe20003800200 */
[----:B------:R-:W-:Y:S01]  /*0150*/  MOV R9, RZ ;  /* 0x000000ff00097202 */ /* 0x000fe20000000f00 */
[----:B------:R-:W0:Y:S01]  /*0160*/  LDCU UR8, c[0x0][0x3a8] ;  /* 0x00007500ff0877ac */ /* 0x000e220008000800 */
[----:B------:R-:W-:Y:S02]  /*0170*/  MOV R11, R0 ;  /* 0x00000000000b7202 */ /* 0x000fe40000000f00 */
[----:B------:R-:W-:Y:S01]  /*0180*/  MOV R2, R3 ;  /* 0x0000000300027202 */ /* 0x000fe20000000f00 */
[----:B------:R-:W1:Y:S06]  /*0190*/  LDCU UR9, c[0x0][0x3a8] ;  /* 0x00007500ff0977ac */ /* 0x000e6c0008000800 */
.L_x_2:
[----:B------:R-:W-:Y:S01]  /*01a0*/  FMUL R4, R2, R2 ;  /* 0x0000000202047220 */ /* 0x000fe20000400000 */
[----:B------:R-:W-:-:S04]  /*01b0*/  FMUL R15, R11, R11 ;  /* 0x0000000b0b0f7220 */ /* 0x000fc80000400000 */
[----:B------:R-:W-:-:S05]  /*01c0*/  FADD R6, R4, R15 ;  /* 0x0000000f04067221 */ /* 0x000fca0000000000 */
[----:B------:R-:W-:-:S13]  /*01d0*/  FSETP.GT.AND P0, PT, R6, 4, PT ;  /* 0x408000000600780b */ /* 0x000fda0003f04000 */
[----:B------:R-:W-:Y:S05]  /*01e0*/  @P0 BRA `(.L_x_1) ;  /* 0x0000000000200947 */ /* 0x000fea0003800000 */
[----:B------:R-:W-:Y:S01]  /*01f0*/  IADD3 R9, PT, PT, R9, 0x1, RZ ;  /* 0x0000000109097810 */ /* 0x000fe20007ffe0ff */
[----:B------:R-:W-:Y:S01]  /*0200*/  FADD R13, R2, R2 ;  /* 0x00000002020d7221 */ /* 0x000fe20000000000 */
[----:B------:R-:W-:Y:S02]  /*0210*/  FADD R2, R4, -R15 ;  /* 0x8000000f04027221 */ /* 0x000fe40000000000 */
[----:B-1----:R-:W-:Y:S01]  /*0220*/  ISETP.NE.AND P0, PT, R9, UR9, PT ;  /* 0x0000000909007c0c */ /* 0x002fe2000bf05270 */
[----:B------:R-:W-:Y:S01]  /*0230*/  FFMA R11, R13, R11, R0 ;  /* 0x0000000b0d0b7223 */ /* 0x000fe20000000000 */
[----:B------:R-:W-:-:S11]  /*0240*/  FADD R2, R3, R2 ;  /* 0x0000000203027221 */ /* 0x000fd60000000000 */
[----:B------:R-:W-:Y:S05]  /*0250*/  @P0 BRA `(.L_x_2) ;  /* 0xfffffffc00d00947 */ /* 0x000fea000383ffff */
[----:B0-----:R-:W-:-:S07]  /*0260*/  MOV R9, UR8 ;  /* 0x0000000800097c02 */ /* 0x001fce0008000f00 */
.L_x_1:
[----:B01----:R-:W-:Y:S05]  /*0270*/  BSYNC.RECONVERGENT B0 ;  /* 0x0000000000007941 */ /* 0x003fea0003800200 */
.L_x_0:
[----:B------:R-:W0:Y:S01]  /*0280*/  LDC.64 R2, c[0x0][0x390] ;  /* 0x0000e400ff027b82 */ /* 0x000e220000000a00 */
[----:B------:R-:W0:Y:S02]  /*0290*/  LDCU.64 UR6, c[0x0][0x3a0] ;  /* 0x00007400ff0677ac */ /* 0x000e240008000a00 */
[----:B0-----:R-:W-:-:S04]  /*02a0*/  IMAD.WIDE.U32 R2, R7, UR6, R2 ;  /* 0x0000000607027c25 */ /* 0x001fc8000f8e0002 */
[----:B------:R-:W-:Y:S02]  /*02b0*/  IMAD R3, R7, UR7, R3 ;  /* 0x0000000707037c24 */ /* 0x000fe4000f8e0203 */
[----:B------:R-:W-:-:S05]  /*02c0*/  IMAD.WIDE R2, R5, 0x4, R2 ;  /* 0x0000000405027825 */ /* 0x000fca00078e0202 */
[----:B------:R-:W-:Y:S01]  /*02d0*/  STG.E desc[UR4][R2.64], R9 ;  /* 0x0000000902007986 */ /* 0x000fe2000c101904 */
[----:B------:R-:W-:Y:S05]  /*02e0*/  EXIT ;  /* 0x000000000000794d */ /* 0x000fea0003800000 */
.L_x_3:
[----:B------:R-:W-:-:S00]  /*02f0*/  BRA `(.L_x_3) ;  /* 0xfffffffc00fc7947 */ /* 0x000fc0000383ffff */
[----:B------:R-:W-:-:S00]  /*0300*/  NOP ;  /* 0x0000000000007918 */ /* 0x000fc00000000000 */
[----:B------:R-:W-:-:S00]  /*0310*/  NOP ;  /* 0x0000000000007918 */ /* 0x000fc00000000000 */
[----:B------:R-:W-:-:S00]  /*0320*/  NOP ;  /* 0x0000000000007918 */ /* 0x000fc00000000000 */
[----:B------:R-:W-:-:S00]  /*0330*/  NOP ;  /* 0x0000000000007918 */ /* 0x000fc00000000000 */
[----:B------:R-:W-:-:S00]  /*0340*/  NOP ;  /* 0x0000000000007918 */ /* 0x000fc00000000000 */
[----:B------:R-:W-:-:S00]  /*0350*/  NOP ;  /* 0x0000000000007918 */ /* 0x000fc00000000000 */
[----:B------:R-:W-:-:S00]  /*0360*/  NOP ;  /* 0x0000000000007918 */ /* 0x000fc00000000000 */
[----:B------:R-:W-:-:S00]  /*0370*/  NOP ;  /* 0x0000000000007918 */ /* 0x000fc00000000000 */
.L_x_4:


//--------------------- .nv.shared.reserved.0     --------------------------
	.section	.nv.shared.reserved.0,"aw",@nobits
	.weak		__nv_reservedSMEM_offset_0_alias
	.size		__nv_reservedSMEM_offset_0_alias, 0, 64
	.other		__nv_reservedSMEM_offset_0_alias,@"STO_CUDA_RESERVED_SHARED STV_DEFAULT"
__nv_reservedSMEM_offset_0_alias:
	.zero		0
	.zero		64


//--------------------- .nv.constant0._Z12mandelKernelffffPiimi --------------------------
	.section	.nv.constant0._Z12mandelKernelffffPiimi,"a",@progbits
	.sectionflags	@""
	.align	4
.nv.constant0._Z12mandelKernelffffPiimi:
	.zero		940


//--------------------- SYMBOLS --------------------------

	.type		.nv.reservedSmem.offset0,@object
	.size		.nv.reservedSmem.offset0,0x4
